	.headerflags	@"EF_CUDA_TEXMODE_UNIFIED EF_CUDA_64BIT_ADDRESS EF_CUDA_ACCELERATORS EF_CUDA_SM90 EF_CUDA_VIRTUAL_SM(EF_CUDA_SM90)"
	.elftype	@"ET_EXEC"


//--------------------- .nv.info                  --------------------------
	.section	.nv.info,"",@"SHT_CUDA_INFO"
	.align	4


	//----- nvinfo : EIATTR_REGCOUNT
	.align		4
        /*0000*/ 	.byte	0x04, 0x2f
        /*0002*/ 	.short	(.L_2 - .L_1)
	.align		4
.L_1:
        /*0004*/ 	.word	index@(triton_red_fused__to_copy_add_mean_mul_pow_rsqrt_8)
        /*0008*/ 	.word	0x00000016


	//----- nvinfo : EIATTR_MIN_STACK_SIZE
	.align		4
.L_2:
        /*000c*/ 	.byte	0x04, 0x12
        /*000e*/ 	.short	(.L_4 - .L_3)
	.align		4
.L_3:
        /*0010*/ 	.word	index@(triton_red_fused__to_copy_add_mean_mul_pow_rsqrt_8)
        /*0014*/ 	.word	0x00000000


	//----- nvinfo : EIATTR_FRAME_SIZE
	.align		4
.L_4:
        /*0018*/ 	.byte	0x04, 0x11
        /*001a*/ 	.short	(.L_6 - .L_5)
	.align		4
.L_5:
        /*001c*/ 	.word	index@(triton_red_fused__to_copy_add_mean_mul_pow_rsqrt_8)
        /*0020*/ 	.word	0x00000000


	//----- nvinfo : EIATTR_MIN_STACK_SIZE
	.align		4
.L_6:
        /*0024*/ 	.byte	0x04, 0x12
        /*0026*/ 	.short	(.L_8 - .L_7)
	.align		4
.L_7:
        /*0028*/ 	.word	index@(triton_red_fused__to_copy_add_mean_mul_pow_rsqrt_8)
        /*002c*/ 	.word	0x00000000
.L_8:


//--------------------- .nv.info.triton_red_fused__to_copy_add_mean_mul_pow_rsqrt_8 --------------------------
	.section	.nv.info.triton_red_fused__to_copy_add_mean_mul_pow_rsqrt_8,"",@"SHT_CUDA_INFO"
	.sectionflags	@""
	.align	4


	//----- nvinfo : EIATTR_CUDA_API_VERSION
	.align		4
        /*0000*/ 	.byte	0x04, 0x37
        /*0002*/ 	.short	(.L_10 - .L_9)
.L_9:
        /*0004*/ 	.word	0x0000007c


	//----- nvinfo : EIATTR_KPARAM_INFO
	.align		4
.L_10:
        /*0008*/ 	.byte	0x04, 0x17
        /*000a*/ 	.short	(.L_12 - .L_11)
.L_11:
        /*000c*/ 	.word	0x00000000
        /*0010*/ 	.short	0x0008
        /*0012*/ 	.short	0x0038
        /*0014*/ 	.byte	0x00, 0xf4, 0x21, 0x00


	//----- nvinfo : EIATTR_KPARAM_INFO
	.align		4
.L_12:
        /*0018*/ 	.byte	0x04, 0x17
        /*001a*/ 	.short	(.L_14 - .L_13)
.L_13:
        /*001c*/ 	.word	0x00000000
        /*0020*/ 	.short	0x0007
        /*0022*/ 	.short	0x0034
        /*0024*/ 	.byte	0x00, 0xf0, 0x11, 0x00


	//----- nvinfo : EIATTR_KPARAM_INFO
	.align		4
.L_14:
        /*0028*/ 	.byte	0x04, 0x17
        /*002a*/ 	.short	(.L_16 - .L_15)
.L_15:
        /*002c*/ 	.word	0x00000000
        /*0030*/ 	.short	0x0006
        /*0032*/ 	.short	0x0030
        /*0034*/ 	.byte	0x00, 0xf0, 0x11, 0x00


	//----- nvinfo : EIATTR_KPARAM_INFO
	.align		4
.L_16:
        /*0038*/ 	.byte	0x04, 0x17
        /*003a*/ 	.short	(.L_18 - .L_17)
.L_17:
        /*003c*/ 	.word	0x00000000
        /*0040*/ 	.short	0x0005
        /*0042*/ 	.short	0x0028
        /*0044*/ 	.byte	0x00, 0xf4, 0x21, 0x00


	//----- nvinfo : EIATTR_KPARAM_INFO
	.align		4
.L_18:
        /*0048*/ 	.byte	0x04, 0x17
        /*004a*/ 	.short	(.L_20 - .L_19)
.L_19:
        /*004c*/ 	.word	0x00000000
        /*0050*/ 	.short	0x0004
        /*0052*/ 	.short	0x0020
        /*0054*/ 	.byte	0x00, 0xf4, 0x21, 0x00


	//----- nvinfo : EIATTR_KPARAM_INFO
	.align		4
.L_20:
        /*0058*/ 	.byte	0x04, 0x17
        /*005a*/ 	.short	(.L_22 - .L_21)
.L_21:
        /*005c*/ 	.word	0x00000000
        /*0060*/ 	.short	0x0003
        /*0062*/ 	.short	0x0018
        /*0064*/ 	.byte	0x00, 0xf4, 0x21, 0x00


	//----- nvinfo : EIATTR_KPARAM_INFO
	.align		4
.L_22:
        /*0068*/ 	.byte	0x04, 0x17
        /*006a*/ 	.short	(.L_24 - .L_23)
.L_23:
        /*006c*/ 	.word	0x00000000
        /*0070*/ 	.short	0x0002
        /*0072*/ 	.short	0x0010
        /*0074*/ 	.byte	0x00, 0xf4, 0x21, 0x00


	//----- nvinfo : EIATTR_KPARAM_INFO
	.align		4
.L_24:
        /*0078*/ 	.byte	0x04, 0x17
        /*007a*/ 	.short	(.L_26 - .L_25)
.L_25:
        /*007c*/ 	.word	0x00000000
        /*0080*/ 	.short	0x0001
        /*0082*/ 	.short	0x0008
        /*0084*/ 	.byte	0x00, 0xf4, 0x21, 0x00


	//----- nvinfo : EIATTR_KPARAM_INFO
	.align		4
.L_26:
        /*0088*/ 	.byte	0x04, 0x17
        /*008a*/ 	.short	(.L_28 - .L_27)
.L_27:
        /*008c*/ 	.word	0x00000000
        /*0090*/ 	.short	0x0000
        /*0092*/ 	.short	0x0000
        /*0094*/ 	.byte	0x00, 0xf4, 0x21, 0x00


	//----- nvinfo : EIATTR_SPARSE_MMA_MASK
	.align		4
.L_28:
        /*0098*/ 	.byte	0x03, 0x50
        /*009a*/ 	.short	0x0000


	//----- nvinfo : EIATTR_MAXREG_COUNT
	.align		4
        /*009c*/ 	.byte	0x03, 0x1b
        /*009e*/ 	.short	0x0040


	//----- nvinfo : EIATTR_COOP_GROUP_MASK_REGIDS
	.align		4
        /*00a0*/ 	.byte	0x04, 0x29
        /*00a2*/ 	.short	(.L_30 - .L_29)


	//   ....[0]....
.L_29:
        /*00a4*/ 	.word	0xffffffff


	//   ....[1]....
        /*00a8*/ 	.word	0xffffffff


	//   ....[2]....
        /*00ac*/ 	.word	0xffffffff


	//   ....[3]....
        /*00b0*/ 	.word	0xffffffff


	//   ....[4]....
        /*00b4*/ 	.word	0xffffffff


	//   ....[5]....
        /*00b8*/ 	.word	0xffffffff


	//   ....[6]....
        /*00bc*/ 	.word	0xffffffff


	//   ....[7]....
        /*00c0*/ 	.word	0xffffffff


	//   ....[8]....
        /*00c4*/ 	.word	0xffffffff


	//   ....[9]....
        /*00c8*/ 	.word	0xffffffff


	//----- nvinfo : EIATTR_COOP_GROUP_INSTR_OFFSETS
	.align		4
.L_30:
        /*00cc*/ 	.byte	0x04, 0x28
        /*00ce*/ 	.short	(.L_32 - .L_31)


	//   ....[0]....
.L_31:
        /*00d0*/ 	.word	0x000003b0


	//   ....[1]....
        /*00d4*/ 	.word	0x000003d0


	//   ....[2]....
        /*00d8*/ 	.word	0x000003f0


	//   ....[3]....
        /*00dc*/ 	.word	0x00000410


	//   ....[4]....
        /*00e0*/ 	.word	0x00000430


	//   ....[5]....
        /*00e4*/ 	.word	0x000004d0


	//   ....[6]....
        /*00e8*/ 	.word	0x000004f0


	//   ....[7]....
        /*00ec*/ 	.word	0x00000510


	//   ....[8]....
        /*00f0*/ 	.word	0x00000530


	//   ....[9]....
        /*00f4*/ 	.word	0x00000580


	//----- nvinfo : EIATTR_EXIT_INSTR_OFFSETS
	.align		4
.L_32:
        /*00f8*/ 	.byte	0x04, 0x1c
        /*00fa*/ 	.short	(.L_34 - .L_33)


	//   ....[0]....
.L_33:
        /*00fc*/ 	.word	0x00000810


	//   ....[1]....
        /*0100*/ 	.word	0x00000830


	//----- nvinfo : EIATTR_REQNTID
	.align		4
.L_34:
        /*0104*/ 	.byte	0x04, 0x10
        /*0106*/ 	.short	(.L_36 - .L_35)
.L_35:
        /*0108*/ 	.word	0x00000400
        /*010c*/ 	.word	0x00000001
        /*0110*/ 	.word	0x00000001


	//----- nvinfo : EIATTR_CBANK_PARAM_SIZE
	.align		4
.L_36:
        /*0114*/ 	.byte	0x03, 0x19
        /*0116*/ 	.short	0x0040


	//----- nvinfo : EIATTR_PARAM_CBANK
	.align		4
        /*0118*/ 	.byte	0x04, 0x0a
        /*011a*/ 	.short	(.L_38 - .L_37)
	.align		4
.L_37:
        /*011c*/ 	.word	index@(.nv.constant0.triton_red_fused__to_copy_add_mean_mul_pow_rsqrt_8)
        /*0120*/ 	.short	0x0210
        /*0122*/ 	.short	0x0040


	//----- nvinfo : EIATTR_SW_WAR
	.align		4
.L_38:
        /*0124*/ 	.byte	0x04, 0x36
        /*0126*/ 	.short	(.L_40 - .L_39)
.L_39:
        /*0128*/ 	.word	0x00000008
.L_40:


//--------------------- .nv.callgraph             --------------------------
	.section	.nv.callgraph,"",@"SHT_CUDA_CALLGRAPH"
	.align	4
	.sectionentsize	8
	.align		4
        /*0000*/ 	.word	0x00000000
	.align		4
        /*0004*/ 	.word	0xffffffff
	.align		4
        /*0008*/ 	.word	0x00000000
	.align		4
        /*000c*/ 	.word	0xfffffffe
	.align		4
        /*0010*/ 	.word	0x00000000
	.align		4
        /*0014*/ 	.word	0xfffffffd
	.align		4
        /*0018*/ 	.word	0x00000000
	.align		4
        /*001c*/ 	.word	0xfffffffc


//--------------------- .nv.constant4             --------------------------
	.section	.nv.constant4,"a",@progbits
	.align	8
	.align		8
.nv.constant4:
        /*0000*/ 	.dword	_$_str


//--------------------- .text.triton_red_fused__to_copy_add_mean_mul_pow_rsqrt_8 --------------------------
	.section	.text.triton_red_fused__to_copy_add_mean_mul_pow_rsqrt_8,"ax",@progbits
	.sectionflags	@"SHF_BARRIERS=1"
	.align	128
        .global         triton_red_fused__to_copy_add_mean_mul_pow_rsqrt_8
        .type           triton_red_fused__to_copy_add_mean_mul_pow_rsqrt_8,@function
        .size           triton_red_fused__to_copy_add_mean_mul_pow_rsqrt_8,(.L_x_1 - triton_red_fused__to_copy_add_mean_mul_pow_rsqrt_8)
        .other          triton_red_fused__to_copy_add_mean_mul_pow_rsqrt_8,@"STO_CUDA_ENTRY STV_DEFAULT"
triton_red_fused__to_copy_add_mean_mul_pow_rsqrt_8:
.text.triton_red_fused__to_copy_add_mean_mul_pow_rsqrt_8:
[----:B------:R-:W0:Y:S02]  /*0000*/  LDC R1, c[0x0][0x28] ;  /* 0x00000a00ff017b82 */ /* 0x000e240000000800 */
[----:B------:R-:W1:Y:S01]  /*0010*/  S2R R15, SR_TID.X ;  /* 0x00000000000f7919 */ /* 0x000e620000002100 */
[----:B------:R-:W2:Y:S01]  /*0020*/  LDC.64 R4, c[0x0][0x220] ;  /* 0x00008800ff047b82 */ /* 0x000ea20000000a00 */
[----:B------:R-:W-:Y:S01]  /*0030*/  ULDC UR8, c[0x0][0x240] ;  /* 0x0000900000087ab9 */ /* 0x000fe20000000800 */
[----:B------:R-:W-:Y:S01]  /*0040*/  HFMA2.MMA R11, -RZ, RZ, 0, 0 ;  /* 0x00000000ff0b7435 */ /* 0x000fe200000001ff */
[----:B------:R-:W3:Y:S01]  /*0050*/  S2R R7, SR_CTAID.X ;  /* 0x0000000000077919 */ /* 0x000ee20000002500 */
[----:B------:R-:W-:Y:S01]  /*0060*/  CS2R R12, SRZ ;  /* 0x00000000000c7805 */ /* 0x000fe2000001ff00 */
[----:B------:R-:W-:-:S03]  /*0070*/  ULDC.64 UR6, c[0x0][0x208] ;  /* 0x0000820000067ab9 */ /* 0x000fc60000000a00 */
[----:B------:R-:W4:Y:S08]  /*0080*/  LDC.64 R8, c[0x0][0x228] ;  /* 0x00008a00ff087b82 */ /* 0x000f300000000a00 */
[----:B------:R-:W5:Y:S01]  /*0090*/  LDC.64 R2, c[0x0][0x210] ;  /* 0x00008400ff027b82 */ /* 0x000f620000000a00 */
[----:B-1----:R-:W-:-:S04]  /*00a0*/  SHF.L.U32 R6, R15, 0x1, RZ ;  /* 0x000000010f067819 */ /* 0x002fc800000006ff */
[----:B------:R-:W-:Y:S02]  /*00b0*/  LOP3.LUT R6, R6, 0x7fe, RZ, 0xc0, !PT ;  /* 0x000007fe06067812 */ /* 0x000fe400078ec0ff */
[C---:B---3--:R-:W-:Y:S02]  /*00c0*/  ISETP.GE.AND P1, PT, R7.reuse, UR8, PT ;  /* 0x0000000807007c0c */ /* 0x048fe4000bf26270 */
[----:B------:R-:W-:-:S05]  /*00d0*/  LEA R0, R7, R6, 0xc ;  /* 0x0000000607007211 */ /* 0x000fca00078e60ff */
[----:B--2---:R-:W-:-:S04]  /*00e0*/  IMAD.WIDE R4, R0, 0x2, R4 ;  /* 0x0000000200047825 */ /* 0x004fc800078e0204 */
[C---:B----4-:R-:W-:Y:S02]  /*00f0*/  IMAD.WIDE R8, R0.reuse, 0x2, R8 ;  /* 0x0000000200087825 */ /* 0x050fe400078e0208 */
[----:B------:R-:W2:Y:S02]  /*0100*/  @!P1 LDG.E.EF R11, desc[UR6][R4.64] ;  /* 0x00000006040b9981 */ /* 0x000ea4000c0e1900 */
[----:B-----5:R-:W-:Y:S02]  /*0110*/  IMAD.WIDE R2, R0, 0x2, R2 ;  /* 0x0000000200027825 */ /* 0x020fe400078e0202 */
[----:B------:R-:W3:Y:S04]  /*0120*/  @!P1 LDG.E.EF R12, desc[UR6][R8.64] ;  /* 0x00000006080c9981 */ /* 0x000ee8000c0e1900 */
[----:B------:R-:W4:Y:S01]  /*0130*/  @!P1 LDG.E.EF R13, desc[UR6][R2.64] ;  /* 0x00000006020d9981 */ /* 0x000f22000c0e1900 */
[----:B------:R-:W-:-:S06]  /*0140*/  MOV R16, RZ ;  /* 0x000000ff00107202 */ /* 0x000fcc0000000f00 */
[----:B------:R-:W5:Y:S01]  /*0150*/  @!P1 LDG.E.EF R16, desc[UR6][R2.64+0x1000] ;  /* 0x0010000602109981 */ /* 0x000f62000c0e1900 */
[----:B--2---:R-:W-:Y:S02]  /*0160*/  HADD2.F32 R14, -RZ, R11.H0_H0 ;  /* 0x2000000bff0e7230 */ /* 0x004fe40000004100 */
[----:B------:R-:W-:Y:S02]  /*0170*/  HADD2.F32 R11, -RZ, R11.H1_H1 ;  /* 0x3000000bff0b7230 */ /* 0x000fe40000004100 */
[----:B---3--:R-:W-:Y:S02]  /*0180*/  HADD2.F32 R17, -RZ, R12.H0_H0 ;  /* 0x2000000cff117230 */ /* 0x008fe40000004100 */
[----:B------:R-:W-:-:S03]  /*0190*/  HADD2.F32 R12, -RZ, R12.H1_H1 ;  /* 0x3000000cff0c7230 */ /* 0x000fc60000004100 */
[----:B------:R-:W-:Y:S01]  /*01a0*/  FADD R17, R14, R17 ;  /* 0x000000110e117221 */ /* 0x000fe20000000000 */
[----:B----4-:R-:W-:Y:S02]  /*01b0*/  HADD2.F32 R14, -RZ, R13.H0_H0 ;  /* 0x2000000dff0e7230 */ /* 0x010fe40000004100 */
[----:B------:R-:W-:Y:S01]  /*01c0*/  FADD R12, R11, R12 ;  /* 0x0000000c0b0c7221 */ /* 0x000fe20000000000 */
[----:B------:R-:W-:Y:S02]  /*01d0*/  HADD2.F32 R13, -RZ, R13.H1_H1 ;  /* 0x3000000dff0d7230 */ /* 0x000fe40000004100 */
[----:B------:R-:W-:Y:S01]  /*01e0*/  FADD R11, R14, R17 ;  /* 0x000000110e0b7221 */ /* 0x000fe20000000000 */
[----:B------:R-:W-:Y:S02]  /*01f0*/  HFMA2.MMA R14, -RZ, RZ, 0, 0 ;  /* 0x00000000ff0e7435 */ /* 0x000fe400000001ff */
[----:B------:R-:W-:Y:S01]  /*0200*/  FADD R12, R13, R12 ;  /* 0x0000000c0d0c7221 */ /* 0x000fe20000000000 */
[----:B------:R-:W-:-:S04]  /*0210*/  MOV R13, RZ ;  /* 0x000000ff000d7202 */ /* 0x000fc80000000f00 */
[----:B------:R-:W-:-:S05]  /*0220*/  F2FP.F16.F32.PACK_AB R19, R12, R11 ;  /* 0x0000000b0c13723e */ /* 0x000fca00000000ff */
[----:B------:R-:W-:Y:S04]  /*0230*/  @!P1 STG.E desc[UR6][R2.64], R19 ;  /* 0x0000001302009986 */ /* 0x000fe8000c101906 */
[----:B------:R-:W2:Y:S04]  /*0240*/  @!P1 LDG.E.EF R13, desc[UR6][R4.64+0x1000] ;  /* 0x00100006040d9981 */ /* 0x000ea8000c0e1900 */
[----:B------:R-:W3:Y:S01]  /*0250*/  @!P1 LDG.E.EF R14, desc[UR6][R8.64+0x1000] ;  /* 0x00100006080e9981 */ /* 0x000ee2000c0e1900 */
[----:B------:R-:W1:Y:S01]  /*0260*/  S2UR UR5, SR_CgaCtaId ;  /* 0x00000000000579c3 */ /* 0x000e620000008800 */
[C---:B------:R-:W-:Y:S01]  /*0270*/  LOP3.LUT P0, RZ, R15.reuse, 0x1f, RZ, 0xc0, !PT ;  /* 0x0000001f0fff7812 */ /* 0x040fe2000780c0ff */
[----:B------:R-:W-:Y:S01]  /*0280*/  UMOV UR4, 0x400 ;  /* 0x0000040000047882 */ /* 0x000fe20000000000 */
[----:B------:R-:W-:Y:S01]  /*0290*/  ISETP.GE.AND P2, PT, R15, 0x20, PT ;  /* 0x000000200f00780c */ /* 0x000fe20003f46270 */
[----:B-1----:R-:W-:Y:S01]  /*02a0*/  UPRMT UR4, UR5, 0x654, UR4 ;  /* 0x0000065405047896 */ /* 0x002fe20008000004 */
[----:B--2---:R-:W-:-:S02]  /*02b0*/  HADD2.F32 R17, -RZ, R13.H0_H0 ;  /* 0x2000000dff117230 */ /* 0x004fc40000004100 */
[----:B---3--:R-:W-:Y:S02]  /*02c0*/  HADD2.F32 R18, -RZ, R14.H0_H0 ;  /* 0x2000000eff127230 */ /* 0x008fe40000004100 */
[----:B------:R-:W-:Y:S02]  /*02d0*/  HADD2.F32 R13, -RZ, R13.H1_H1 ;  /* 0x3000000dff0d7230 */ /* 0x000fe40000004100 */
[----:B------:R-:W-:Y:S02]  /*02e0*/  HADD2.F32 R14, -RZ, R14.H1_H1 ;  /* 0x3000000eff0e7230 */ /* 0x000fe40000004100 */
[----:B------:R-:W-:Y:S01]  /*02f0*/  FADD R18, R17, R18 ;  /* 0x0000001211127221 */ /* 0x000fe20000000000 */
[----:B-----5:R-:W-:Y:S02]  /*0300*/  HADD2.F32 R17, -RZ, R16.H0_H0 ;  /* 0x20000010ff117230 */ /* 0x020fe40000004100 */
[----:B------:R-:W-:Y:S02]  /*0310*/  HADD2.F32 R16, -RZ, R16.H1_H1 ;  /* 0x30000010ff107230 */ /* 0x000fe40000004100 */
[----:B------:R-:W-:Y:S01]  /*0320*/  FADD R13, R13, R14 ;  /* 0x0000000e0d0d7221 */ /* 0x000fe20000000000 */
[----:B------:R-:W-:-:S03]  /*0330*/  FADD R18, R17, R18 ;  /* 0x0000001211127221 */ /* 0x000fc60000000000 */
[----:B------:R-:W-:Y:S01]  /*0340*/  FADD R13, R16, R13 ;  /* 0x0000000d100d7221 */ /* 0x000fe20000000000 */
[----:B------:R-:W-:-:S03]  /*0350*/  FMUL R4, R18, R18 ;  /* 0x0000001212047220 */ /* 0x000fc60000400000 */
[----:B------:R-:W-:Y:S01]  /*0360*/  FMUL R5, R13, R13 ;  /* 0x0000000d0d057220 */ /* 0x000fe20000400000 */
[----:B------:R-:W-:-:S03]  /*0370*/  FFMA R11, R11, R11, R4 ;  /* 0x0000000b0b0b7223 */ /* 0x000fc60000000004 */
[----:B------:R-:W-:-:S04]  /*0380*/  FFMA R4, R12, R12, R5 ;  /* 0x0000000c0c047223 */ /* 0x000fc80000000005 */
[----:B------:R-:W-:-:S05]  /*0390*/  FADD R4, R4, R11 ;  /* 0x0000000b04047221 */ /* 0x000fca0000000000 */
[----:B------:R-:W-:-:S05]  /*03a0*/  FSEL R4, R4, RZ, !P1 ;  /* 0x000000ff04047208 */ /* 0x000fca0004800000 */
[----:B------:R-:W1:Y:S02]  /*03b0*/  SHFL.BFLY PT, R5, R4, 0x10, 0x1f ;  /* 0x0e001f0004057f89 */ /* 0x000e6400000e0000 */
[----:B-1----:R-:W-:-:S05]  /*03c0*/  FADD R5, R4, R5 ;  /* 0x0000000504057221 */ /* 0x002fca0000000000 */
[----:B------:R-:W1:Y:S02]  /*03d0*/  SHFL.BFLY PT, R8, R5, 0x8, 0x1f ;  /* 0x0d001f0005087f89 */ /* 0x000e6400000e0000 */
[----:B-1----:R-:W-:-:S05]  /*03e0*/  FADD R8, R5, R8 ;  /* 0x0000000805087221 */ /* 0x002fca0000000000 */
[----:B------:R-:W1:Y:S02]  /*03f0*/  SHFL.BFLY PT, R9, R8, 0x4, 0x1f ;  /* 0x0c801f0008097f89 */ /* 0x000e6400000e0000 */
[----:B-1----:R-:W-:-:S05]  /*0400*/  FADD R9, R8, R9 ;  /* 0x0000000908097221 */ /* 0x002fca0000000000 */
[----:B------:R-:W1:Y:S02]  /*0410*/  SHFL.BFLY PT, R12, R9, 0x2, 0x1f ;  /* 0x0c401f00090c7f89 */ /* 0x000e6400000e0000 */
[----:B-1----:R-:W-:-:S05]  /*0420*/  FADD R12, R9, R12 ;  /* 0x0000000c090c7221 */ /* 0x002fca0000000000 */
[----:B------:R-:W1:Y:S01]  /*0430*/  SHFL.BFLY PT, R11, R12, 0x1, 0x1f ;  /* 0x0c201f000c0b7f89 */ /* 0x000e6200000e0000 */
[----:B------:R-:W-:Y:S02]  /*0440*/  SHF.R.U32.HI R4, RZ, 0x3, R15 ;  /* 0x00000003ff047819 */ /* 0x000fe4000001160f */
[----:B------:R-:W-:Y:S02]  /*0450*/  F2FP.F16.F32.PACK_AB R13, R13, R18 ;  /* 0x000000120d0d723e */ /* 0x000fe400000000ff */
[----:B------:R-:W-:-:S03]  /*0460*/  LOP3.LUT R4, R4, 0x7c, RZ, 0xc0, !PT ;  /* 0x0000007c04047812 */ /* 0x000fc600078ec0ff */
[----:B------:R-:W-:Y:S01]  /*0470*/  @!P1 STG.E desc[UR6][R2.64+0x1000], R13 ;  /* 0x0010000d02009986 */ /* 0x000fe2000c101906 */
[----:B-1----:R-:W-:-:S05]  /*0480*/  FADD R17, R12, R11 ;  /* 0x0000000b0c117221 */ /* 0x002fca0000000000 */
[----:B------:R-:W-:Y:S01]  /*0490*/  @!P0 STS [R4+UR4], R17 ;  /* 0x0000001104008988 */ /* 0x000fe20008000804 */
[----:B------:R-:W-:Y:S01]  /*04a0*/  LEA R9, R15, UR4, 0x2 ;  /* 0x000000040f097c11 */ /* 0x000fe2000f8e10ff */
[----:B------:R-:W-:Y:S06]  /*04b0*/  BAR.SYNC.DEFER_BLOCKING 0x0 ;  /* 0x0000000000007b1d */ /* 0x000fec0000010000 */
[----:B------:R-:W1:Y:S04]  /*04c0*/  @!P2 LDS R10, [R9] ;  /* 0x00000000090aa984 */ /* 0x000e680000000800 */
[----:B-1----:R-:W1:Y:S02]  /*04d0*/  SHFL.BFLY PT, R5, R10, 0x10, 0x1f ;  /* 0x0e001f000a057f89 */ /* 0x002e6400000e0000 */
[----:B-1----:R-:W-:-:S05]  /*04e0*/  FADD R5, R10, R5 ;  /* 0x000000050a057221 */ /* 0x002fca0000000000 */
[----:B------:R-:W1:Y:S02]  /*04f0*/  SHFL.BFLY PT, R8, R5, 0x8, 0x1f ;  /* 0x0d001f0005087f89 */ /* 0x000e6400000e0000 */
[----:B-1----:R-:W-:-:S05]  /*0500*/  FADD R8, R5, R8 ;  /* 0x0000000805087221 */ /* 0x002fca0000000000 */
[----:B------:R-:W1:Y:S02]  /*0510*/  SHFL.BFLY PT, R11, R8, 0x4, 0x1f ;  /* 0x0c801f00080b7f89 */ /* 0x000e6400000e0000 */
[----:B-1----:R-:W-:-:S05]  /*0520*/  FADD R12, R8, R11 ;  /* 0x0000000b080c7221 */ /* 0x002fca0000000000 */
[----:B------:R-:W1:Y:S01]  /*0530*/  SHFL.BFLY PT, R11, R12, 0x2, 0x1f ;  /* 0x0c401f000c0b7f89 */ /* 0x000e6200000e0000 */
[----:B------:R-:W-:Y:S01]  /*0540*/  ISETP.LT.AND P0, PT, R15, 0x20, !P0 ;  /* 0x000000200f00780c */ /* 0x000fe20004701270 */
[----:B-1----:R-:W-:Y:S01]  /*0550*/  FADD R13, R12, R11 ;  /* 0x0000000b0c0d7221 */ /* 0x002fe20000000000 */
[----:B------:R-:W-:Y:S01]  /*0560*/  HFMA2.MMA R17, -RZ, RZ, 0.6875, 0 ;  /* 0x39800000ff117435 */ /* 0x000fe200000001ff */
[----:B------:R-:W1:Y:S03]  /*0570*/  LDC.64 R10, c[0x0][0x218] ;  /* 0x00008600ff0a7b82 */ /* 0x000e660000000a00 */
[----:B------:R-:W2:Y:S02]  /*0580*/  SHFL.BFLY PT, R4, R13, 0x1, 0x1f ;  /* 0x0c201f000d047f89 */ /* 0x000ea400000e0000 */
[----:B--2---:R-:W-:-:S03]  /*0590*/  FADD R14, R13, R4 ;  /* 0x000000040d0e7221 */ /* 0x004fc60000000000 */
[----:B------:R-:W2:Y:S02]  /*05a0*/  LDC.64 R4, c[0x0][0x230] ;  /* 0x00008c00ff047b82 */ /* 0x000ea40000000a00 */
[----:B------:R-:W-:Y:S06]  /*05b0*/  @P0 STS [R9], R14 ;  /* 0x0000000e09000388 */ /* 0x000fec0000000800 */
[----:B------:R-:W-:Y:S06]  /*05c0*/  BAR.SYNC.DEFER_BLOCKING 0x0 ;  /* 0x0000000000007b1d */ /* 0x000fec0000010000 */
[----:B------:R-:W3:Y:S02]  /*05d0*/  LDS R16, [UR4] ;  /* 0x00000004ff107984 */ /* 0x000ee40008000800 */
[----:B------:R-:W-:Y:S01]  /*05e0*/  BAR.SYNC.DEFER_BLOCKING 0x0 ;  /* 0x0000000000007b1d */ /* 0x000fe20000010000 */
[----:B------:R-:W-:-:S04]  /*05f0*/  LOP3.LUT P0, RZ, R15, 0x3ff, RZ, 0xc0, !PT ;  /* 0x000003ff0fff7812 */ /* 0x000fc8000780c0ff */
[C---:B------:R-:W-:Y:S01]  /*0600*/  ISETP.LT.AND P0, PT, R7.reuse, UR8, !P0 ;  /* 0x0000000807007c0c */ /* 0x040fe2000c701270 */
[----:B-1----:R-:W-:Y:S01]  /*0610*/  IMAD.WIDE R10, R7, 0x4, R10 ;  /* 0x00000004070a7825 */ /* 0x002fe200078e020a */
[----:B------:R-:W-:-:S03]  /*0620*/  MOV R12, RZ ;  /* 0x000000ff000c7202 */ /* 0x000fc60000000f00 */
[----:B--2---:R-:W-:Y:S02]  /*0630*/  IMAD.WIDE.U32 R6, R6, 0x2, R4 ;  /* 0x0000000206067825 */ /* 0x004fe400078e0004 */
[----:B------:R-:W1:Y:S02]  /*0640*/  LDC.64 R4, c[0x0][0x238] ;  /* 0x00008e00ff047b82 */ /* 0x000e640000000a00 */
[----:B---3--:R-:W-:-:S06]  /*0650*/  FFMA R8, R16, R17, 9.9999997473787516356e-06 ;  /* 0x3727c5ac10087423 */ /* 0x008fcc0000000011 */
[----:B------:R-:W2:Y:S02]  /*0660*/  MUFU.RSQ R8, R8 ;  /* 0x0000000800087308 */ /* 0x000ea40000001400 */
[----:B--2---:R2:W-:Y:S04]  /*0670*/  @P0 STG.E desc[UR6][R10.64], R8 ;  /* 0x000000080a000986 */ /* 0x0045e8000c101906 */
[----:B------:R-:W3:Y:S04]  /*0680*/  @!P1 LDG.E.EF R12, desc[UR6][R2.64] ;  /* 0x00000006020c9981 */ /* 0x000ee8000c0e1900 */
[----:B------:R-:W4:Y:S01]  /*0690*/  LDG.E.EL R9, desc[UR6][R6.64] ;  /* 0x0000000606097981 */ /* 0x000f22000c2e1900 */
[----:B-1----:R-:W-:Y:S01]  /*06a0*/  IMAD.WIDE R4, R0, 0x2, R4 ;  /* 0x0000000200047825 */ /* 0x002fe200078e0204 */
[----:B------:R-:W-:-:S03]  /*06b0*/  HFMA2.MMA R0, -RZ, RZ, 0, 0 ;  /* 0x00000000ff007435 */ /* 0x000fc600000001ff */
[----:B---3--:R-:W-:Y:S02]  /*06c0*/  HADD2.F32 R13, -RZ, R12.H0_H0 ;  /* 0x2000000cff0d7230 */ /* 0x008fe40000004100 */
[----:B------:R-:W-:Y:S02]  /*06d0*/  HADD2.F32 R15, -RZ, R12.H1_H1 ;  /* 0x3000000cff0f7230 */ /* 0x000fe40000004100 */
[----:B----4-:R-:W-:Y:S02]  /*06e0*/  HADD2.F32 R12, -RZ, R9.H1_H1 ;  /* 0x30000009ff0c7230 */ /* 0x010fe40000004100 */
[C---:B------:R-:W-:Y:S01]  /*06f0*/  FMUL R14, R8.reuse, R13 ;  /* 0x0000000d080e7220 */ /* 0x040fe20000400000 */
[----:B------:R-:W-:Y:S02]  /*0700*/  HADD2.F32 R9, -RZ, R9.H0_H0 ;  /* 0x20000009ff097230 */ /* 0x000fe40000004100 */
[----:B------:R-:W-:-:S03]  /*0710*/  FMUL R15, R8, R15 ;  /* 0x0000000f080f7220 */ /* 0x000fc60000400000 */
[----:B------:R-:W-:Y:S01]  /*0720*/  FMUL R9, R9, R14 ;  /* 0x0000000e09097220 */ /* 0x000fe20000400000 */
[----:B------:R-:W-:-:S05]  /*0730*/  FMUL R12, R12, R15 ;  /* 0x0000000f0c0c7220 */ /* 0x000fca0000400000 */
[----:B------:R-:W-:-:S05]  /*0740*/  F2FP.F16.F32.PACK_AB R15, R12, R9 ;  /* 0x000000090c0f723e */ /* 0x000fca00000000ff */
[----:B------:R1:W-:Y:S04]  /*0750*/  @!P1 STG.E desc[UR6][R4.64], R15 ;  /* 0x0000000f04009986 */ /* 0x0003e8000c101906 */
[----:B------:R-:W2:Y:S04]  /*0760*/  @!P1 LDG.E.EF R0, desc[UR6][R2.64+0x1000] ;  /* 0x0010000602009981 */ /* 0x000ea8000c0e1900 */
[----:B------:R-:W3:Y:S01]  /*0770*/  LDG.E.EL R6, desc[UR6][R6.64+0x1000] ;  /* 0x0010000606067981 */ /* 0x000ee2000c2e1900 */
[----:B--2---:R-:W-:Y:S02]  /*0780*/  HADD2.F32 R11, -RZ, R0.H0_H0 ;  /* 0x20000000ff0b7230 */ /* 0x004fe40000004100 */
[----:B------:R-:W-:-:S02]  /*0790*/  HADD2.F32 R13, -RZ, R0.H1_H1 ;  /* 0x30000000ff0d7230 */ /* 0x000fc40000004100 */
[----:B---3--:R-:W-:Y:S02]  /*07a0*/  HADD2.F32 R0, -RZ, R6.H1_H1 ;  /* 0x30000006ff007230 */ /* 0x008fe40000004100 */
[C---:B------:R-:W-:Y:S01]  /*07b0*/  FMUL R10, R8.reuse, R11 ;  /* 0x0000000b080a7220 */ /* 0x040fe20000400000 */
[----:B------:R-:W-:Y:S02]  /*07c0*/  HADD2.F32 R9, -RZ, R6.H0_H0 ;  /* 0x20000006ff097230 */ /* 0x000fe40000004100 */
[----:B------:R-:W-:-:S03]  /*07d0*/  FMUL R13, R8, R13 ;  /* 0x0000000d080d7220 */ /* 0x000fc60000400000 */
[----:B------:R-:W-:Y:S01]  /*07e0*/  FMUL R9, R9, R10 ;  /* 0x0000000a09097220 */ /* 0x000fe20000400000 */
[----:B------:R-:W-:-:S05]  /*07f0*/  FMUL R0, R0, R13 ;  /* 0x0000000d00007220 */ /* 0x000fca0000400000 */
[----:B------:R-:W-:Y:S01]  /*0800*/  F2FP.F16.F32.PACK_AB R9, R0, R9 ;  /* 0x000000090009723e */ /* 0x000fe200000000ff */
[----:B-1----:R-:W-:Y:S06]  /*0810*/  @P1 EXIT ;  /* 0x000000000000194d */ /* 0x002fec0003800000 */
[----:B------:R-:W-:Y:S01]  /*0820*/  STG.E desc[UR6][R4.64+0x1000], R9 ;  /* 0x0010000904007986 */ /* 0x000fe2000c101906 */
[----:B------:R-:W-:Y:S05]  /*0830*/  EXIT ;  /* 0x000000000000794d */ /* 0x000fea0003800000 */
.L_x_0:
[----:B------:R-:W-:-:S00]  /*0840*/  BRA `(.L_x_0) ;  /* 0xfffffffc00fc7947 */ /* 0x000fc0000383ffff */
[----:B------:R-:W-:-:S00]  /*0850*/  NOP ;  /* 0x0000000000007918 */ /* 0x000fc00000000000 */
        /* <DEDUP_REMOVED lines=10> */
.L_x_1:


//--------------------- .nv.global.init           --------------------------
	.section	.nv.global.init,"aw",@progbits
.nv.global.init:
	.type		_$_str,@object
	.size		_$_str,(.L_0 - _$_str)
_$_str:
        /*0000*/ 	.byte	0x5f, 0x5f, 0x43, 0x55, 0x44, 0x41, 0x5f, 0x46, 0x54, 0x5a, 0x00
.L_0:


//--------------------- .nv.shared.triton_red_fused__to_copy_add_mean_mul_pow_rsqrt_8 --------------------------
	.section	.nv.shared.triton_red_fused__to_copy_add_mean_mul_pow_rsqrt_8,"aw",@nobits
	.sectionflags	@""
	.align	16
	.zero		1024


//--------------------- .nv.constant0.triton_red_fused__to_copy_add_mean_mul_pow_rsqrt_8 --------------------------
	.section	.nv.constant0.triton_red_fused__to_copy_add_mean_mul_pow_rsqrt_8,"a",@progbits
	.sectionflags	@""
	.align	4
.nv.constant0.triton_red_fused__to_copy_add_mean_mul_pow_rsqrt_8:
	.zero		592
